	.headerflags	@"EF_CUDA_TEXMODE_UNIFIED EF_CUDA_64BIT_ADDRESS EF_CUDA_SM89 EF_CUDA_VIRTUAL_SM(EF_CUDA_SM89)"
	.elftype	@"ET_EXEC"


//--------------------- .nv.info                  --------------------------
	.section	.nv.info,"",@"SHT_CUDA_INFO"
	.align	4


	//----- nvinfo : EIATTR_REGCOUNT
	.align		4
        /*0000*/ 	.byte	0x04, 0x2f
        /*0002*/ 	.short	(.L_1 - .L_0)
	.align		4
.L_0:
        /*0004*/ 	.word	index@(triton__0d1d2d3d4d5d67de)
        /*0008*/ 	.word	0x00000028


	//----- nvinfo : EIATTR_MAX_STACK_SIZE
	.align		4
.L_1:
        /*000c*/ 	.byte	0x04, 0x23
        /*000e*/ 	.short	(.L_3 - .L_2)
	.align		4
.L_2:
        /*0010*/ 	.word	index@(triton__0d1d2d3d4d5d67de)
        /*0014*/ 	.word	0x00000000


	//----- nvinfo : EIATTR_MIN_STACK_SIZE
	.align		4
.L_3:
        /*0018*/ 	.byte	0x04, 0x12
        /*001a*/ 	.short	(.L_5 - .L_4)
	.align		4
.L_4:
        /*001c*/ 	.word	index@(triton__0d1d2d3d4d5d67de)
        /*0020*/ 	.word	0x00000000


	//----- nvinfo : EIATTR_FRAME_SIZE
	.align		4
.L_5:
        /*0024*/ 	.byte	0x04, 0x11
        /*0026*/ 	.short	(.L_7 - .L_6)
	.align		4
.L_6:
        /*0028*/ 	.word	index@(triton__0d1d2d3d4d5d67de)
        /*002c*/ 	.word	0x00000000
.L_7:


//--------------------- .nv.info.triton__0d1d2d3d4d5d67de --------------------------
	.section	.nv.info.triton__0d1d2d3d4d5d67de,"",@"SHT_CUDA_INFO"
	.align	4


	//----- nvinfo : EIATTR_CUDA_API_VERSION
	.align		4
        /*0000*/ 	.byte	0x04, 0x37
        /*0002*/ 	.short	(.L_9 - .L_8)
.L_8:
        /*0004*/ 	.word	0x0000007b


	//----- nvinfo : EIATTR_PARAM_CBANK
	.align		4
.L_9:
        /*0008*/ 	.byte	0x04, 0x0a
        /*000a*/ 	.short	(.L_11 - .L_10)
	.align		4
.L_10:
        /*000c*/ 	.word	index@(.nv.constant0.triton__0d1d2d3d4d5d67de)
        /*0010*/ 	.short	0x0160
        /*0012*/ 	.short	0x0038


	//----- nvinfo : EIATTR_CBANK_PARAM_SIZE
	.align		4
.L_11:
        /*0014*/ 	.byte	0x03, 0x19
        /*0016*/ 	.short	0x0038


	//----- nvinfo : EIATTR_KPARAM_INFO
	.align		4
        /*0018*/ 	.byte	0x04, 0x17
        /*001a*/ 	.short	(.L_13 - .L_12)
.L_12:
        /*001c*/ 	.word	0x00000000
        /*0020*/ 	.short	0x0007
        /*0022*/ 	.short	0x0034
        /*0024*/ 	.byte	0x00, 0xf0, 0x11, 0x00


	//----- nvinfo : EIATTR_KPARAM_INFO
	.align		4
.L_13:
        /*0028*/ 	.byte	0x04, 0x17
        /*002a*/ 	.short	(.L_15 - .L_14)
.L_14:
        /*002c*/ 	.word	0x00000000
        /*0030*/ 	.short	0x0006
        /*0032*/ 	.short	0x0030
        /*0034*/ 	.byte	0x00, 0xf0, 0x11, 0x00


	//----- nvinfo : EIATTR_KPARAM_INFO
	.align		4
.L_15:
        /*0038*/ 	.byte	0x04, 0x17
        /*003a*/ 	.short	(.L_17 - .L_16)
.L_16:
        /*003c*/ 	.word	0x00000000
        /*0040*/ 	.short	0x0005
        /*0042*/ 	.short	0x0028
        /*0044*/ 	.byte	0x00, 0xf0, 0x21, 0x00


	//----- nvinfo : EIATTR_KPARAM_INFO
	.align		4
.L_17:
        /*0048*/ 	.byte	0x04, 0x17
        /*004a*/ 	.short	(.L_19 - .L_18)
.L_18:
        /*004c*/ 	.word	0x00000000
        /*0050*/ 	.short	0x0004
        /*0052*/ 	.short	0x0020
        /*0054*/ 	.byte	0x00, 0xf0, 0x21, 0x00


	//----- nvinfo : EIATTR_KPARAM_INFO
	.align		4
.L_19:
        /*0058*/ 	.byte	0x04, 0x17
        /*005a*/ 	.short	(.L_21 - .L_20)
.L_20:
        /*005c*/ 	.word	0x00000000
        /*0060*/ 	.short	0x0003
        /*0062*/ 	.short	0x0018
        /*0064*/ 	.byte	0x00, 0xf0, 0x21, 0x00


	//----- nvinfo : EIATTR_KPARAM_INFO
	.align		4
.L_21:
        /*0068*/ 	.byte	0x04, 0x17
        /*006a*/ 	.short	(.L_23 - .L_22)
.L_22:
        /*006c*/ 	.word	0x00000000
        /*0070*/ 	.short	0x0002
        /*0072*/ 	.short	0x0010
        /*0074*/ 	.byte	0x00, 0xf0, 0x21, 0x00


	//----- nvinfo : EIATTR_KPARAM_INFO
	.align		4
.L_23:
        /*0078*/ 	.byte	0x04, 0x17
        /*007a*/ 	.short	(.L_25 - .L_24)
.L_24:
        /*007c*/ 	.word	0x00000000
        /*0080*/ 	.short	0x0001
        /*0082*/ 	.short	0x0008
        /*0084*/ 	.byte	0x00, 0xf0, 0x21, 0x00


	//----- nvinfo : EIATTR_KPARAM_INFO
	.align		4
.L_25:
        /*0088*/ 	.byte	0x04, 0x17
        /*008a*/ 	.short	(.L_27 - .L_26)
.L_26:
        /*008c*/ 	.word	0x00000000
        /*0090*/ 	.short	0x0000
        /*0092*/ 	.short	0x0000
        /*0094*/ 	.byte	0x00, 0xf0, 0x21, 0x00


	//----- nvinfo : EIATTR_MAXREG_COUNT
	.align		4
.L_27:
        /*0098*/ 	.byte	0x03, 0x1b
        /*009a*/ 	.short	0x00ff


	//----- nvinfo : EIATTR_EXIT_INSTR_OFFSETS
	.align		4
        /*009c*/ 	.byte	0x04, 0x1c
        /*009e*/ 	.short	(.L_29 - .L_28)


	//   ....[0]....
.L_28:
        /*00a0*/ 	.word	0x00001420


	//   ....[1]....
        /*00a4*/ 	.word	0x00001450


	//----- nvinfo : EIATTR_MAX_THREADS
	.align		4
.L_29:
        /*00a8*/ 	.byte	0x04, 0x05
        /*00aa*/ 	.short	(.L_31 - .L_30)
.L_30:
        /*00ac*/ 	.word	0x00000080
        /*00b0*/ 	.word	0x00000001
        /*00b4*/ 	.word	0x00000001
.L_31:


//--------------------- .nv.rel.action            --------------------------
	.section	.nv.rel.action,"",@"SHT_CUDA_RELOCINFO"
	.align	8
	.sectionentsize	8
        /*0000*/ 	.byte	0x73, 0x00, 0x00, 0x00, 0x00, 0x00, 0x00, 0x00, 0x00, 0x00, 0x00, 0x11, 0x25, 0x00, 0x05, 0x36


//--------------------- .nv.constant0.triton__0d1d2d3d4d5d67de --------------------------
	.section	.nv.constant0.triton__0d1d2d3d4d5d67de,"a",@progbits
	.align	4
.nv.constant0.triton__0d1d2d3d4d5d67de:
	.zero		408


//--------------------- .text.triton__0d1d2d3d4d5d67de --------------------------
	.section	.text.triton__0d1d2d3d4d5d67de,"ax",@progbits
	.sectioninfo	@"SHI_REGISTERS=40"
	.align	128
        .global         triton__0d1d2d3d4d5d67de
        .type           triton__0d1d2d3d4d5d67de,@function
        .size           triton__0d1d2d3d4d5d67de,(.L_x_1 - triton__0d1d2d3d4d5d67de)
        .other          triton__0d1d2d3d4d5d67de,@"STO_CUDA_ENTRY STV_DEFAULT"
triton__0d1d2d3d4d5d67de:
.text.triton__0d1d2d3d4d5d67de:
[----:B------:R-:W-:-:S02]  /*0000*/  IMAD.MOV.U32 R1, RZ, RZ, c[0x0][0x28] ;  /* 0x00000a00ff017624 */ /* 0x000fc400078e00ff */
[----:B------:R-:W-:Y:S01]  /*0010*/  IABS R0, c[0x0][0x190] ;  /* 0x0000640000007a13 */ /* 0x000fe20000000000 */
[----:B------:R-:W0:Y:S01]  /*0020*/  S2R R2, SR_TID.X ;  /* 0x0000000000027919 */ /* 0x000e220000002100 */
[----:B------:R-:W-:Y:S01]  /*0030*/  IMAD.MOV.U32 R22, RZ, RZ, 0x2 ;  /* 0x00000002ff167424 */ /* 0x000fe200078e00ff */
[----:B------:R-:W-:Y:S01]  /*0040*/  PRMT R18, RZ, 0x7610, R18 ;  /* 0x00007610ff127816 */ /* 0x000fe20000000012 */
[----:B------:R-:W1:Y:S01]  /*0050*/  I2F.RP R5, R0 ;  /* 0x0000000000057306 */ /* 0x000e620000209400 */
[----:B------:R-:W2:Y:S01]  /*0060*/  S2R R23, SR_CTAID.X ;  /* 0x0000000000177919 */ /* 0x000ea20000002500 */
[----:B------:R-:W-:-:S06]  /*0070*/  ULDC.64 UR4, c[0x0][0x118] ;  /* 0x0000460000047ab9 */ /* 0x000fcc0000000a00 */
[----:B-1----:R-:W1:Y:S01]  /*0080*/  MUFU.RCP R5, R5 ;  /* 0x0000000500057308 */ /* 0x002e620000001000 */
[----:B0-----:R-:W-:-:S05]  /*0090*/  IMAD.SHL.U32 R2, R2, 0x8, RZ ;  /* 0x0000000802027824 */ /* 0x001fca00078e00ff */
[----:B------:R-:W-:-:S05]  /*00a0*/  LOP3.LUT R2, R2, 0x3f8, RZ, 0xc0, !PT ;  /* 0x000003f802027812 */ /* 0x000fca00078ec0ff */
[----:B--2---:R-:W-:Y:S01]  /*00b0*/  IMAD R23, R23, 0x400, R2 ;  /* 0x0000040017177824 */ /* 0x004fe200078e0202 */
[----:B-1----:R-:W-:Y:S02]  /*00c0*/  IADD3 R3, R5, 0xffffffe, RZ ;  /* 0x0ffffffe05037810 */ /* 0x002fe40007ffe0ff */
[----:B------:R-:W-:Y:S01]  /*00d0*/  MOV R2, RZ ;  /* 0x000000ff00027202 */ /* 0x000fe20000000f00 */
[C---:B------:R-:W-:Y:S01]  /*00e0*/  IMAD.WIDE R26, R23.reuse, R22, c[0x0][0x160] ;  /* 0x00005800171a7625 */ /* 0x040fe200078e0216 */
[C---:B------:R-:W-:Y:S02]  /*00f0*/  IADD3 R4, R23.reuse, 0x6, RZ ;  /* 0x0000000617047810 */ /* 0x040fe40007ffe0ff */
[----:B------:R-:W0:Y:S01]  /*0100*/  F2I.FTZ.U32.TRUNC.NTZ R3, R3 ;  /* 0x0000000300037305 */ /* 0x000e22000021f000 */
[----:B------:R-:W-:Y:S02]  /*0110*/  IADD3 R6, R23, 0x7, RZ ;  /* 0x0000000717067810 */ /* 0x000fe40007ffe0ff */
[----:B------:R-:W-:-:S02]  /*0120*/  IABS R5, R4 ;  /* 0x0000000400057213 */ /* 0x000fc40000000000 */
[----:B------:R-:W-:Y:S02]  /*0130*/  IABS R11, R6 ;  /* 0x00000006000b7213 */ /* 0x000fe40000000000 */
[----:B------:R-:W-:Y:S02]  /*0140*/  IABS R9, R23 ;  /* 0x0000001700097213 */ /* 0x000fe40000000000 */
[----:B------:R-:W-:Y:S02]  /*0150*/  IADD3 R8, R23, 0x1, RZ ;  /* 0x0000000117087810 */ /* 0x000fe40007ffe0ff */
[----:B------:R-:W-:Y:S02]  /*0160*/  LOP3.LUT R6, R6, c[0x0][0x190], RZ, 0x3c, !PT ;  /* 0x0000640006067a12 */ /* 0x000fe400078e3cff */
[----:B------:R-:W-:Y:S02]  /*0170*/  IABS R14, R8 ;  /* 0x00000008000e7213 */ /* 0x000fe40000000000 */
[----:B------:R-:W-:Y:S01]  /*0180*/  LOP3.LUT R8, R8, c[0x0][0x190], RZ, 0x3c, !PT ;  /* 0x0000640008087a12 */ /* 0x000fe200078e3cff */
[----:B0-----:R-:W-:-:S04]  /*0190*/  IMAD.MOV R7, RZ, RZ, -R3 ;  /* 0x000000ffff077224 */ /* 0x001fc800078e0a03 */
[----:B------:R-:W-:-:S04]  /*01a0*/  IMAD R7, R7, R0, RZ ;  /* 0x0000000007077224 */ /* 0x000fc800078e02ff */
[----:B------:R-:W-:-:S04]  /*01b0*/  IMAD.HI.U32 R7, R3, R7, R2 ;  /* 0x0000000703077227 */ /* 0x000fc800078e0002 */
[----:B------:R-:W-:Y:S02]  /*01c0*/  IMAD.MOV.U32 R3, RZ, RZ, R5 ;  /* 0x000000ffff037224 */ /* 0x000fe400078e0005 */
[----:B------:R-:W-:-:S04]  /*01d0*/  IMAD.HI.U32 R12, R7, R11, RZ ;  /* 0x0000000b070c7227 */ /* 0x000fc800078e00ff */
[----:B------:R-:W-:-:S04]  /*01e0*/  IMAD.HI.U32 R10, R7, R3, RZ ;  /* 0x00000003070a7227 */ /* 0x000fc800078e00ff */
[----:B------:R-:W-:Y:S02]  /*01f0*/  IMAD.MOV R5, RZ, RZ, -R12 ;  /* 0x000000ffff057224 */ /* 0x000fe400078e0a0c */
[----:B------:R-:W-:Y:S02]  /*0200*/  IMAD.MOV R2, RZ, RZ, -R10 ;  /* 0x000000ffff027224 */ /* 0x000fe400078e0a0a */
[C---:B------:R-:W-:Y:S01]  /*0210*/  IMAD R11, R0.reuse, R5, R11 ;  /* 0x00000005000b7224 */ /* 0x040fe200078e020b */
[----:B------:R-:W-:Y:S01]  /*0220*/  IADD3 R5, R23, 0x2, RZ ;  /* 0x0000000217057810 */ /* 0x000fe20007ffe0ff */
[----:B------:R-:W-:Y:S01]  /*0230*/  IMAD R3, R0, R2, R3 ;  /* 0x0000000200037224 */ /* 0x000fe200078e0203 */
[----:B------:R-:W-:Y:S01]  /*0240*/  LOP3.LUT R2, R4, c[0x0][0x190], RZ, 0x3c, !PT ;  /* 0x0000640004027a12 */ /* 0x000fe200078e3cff */
[----:B------:R-:W-:Y:S01]  /*0250*/  IMAD.HI.U32 R4, R7, R9, RZ ;  /* 0x0000000907047227 */ /* 0x000fe200078e00ff */
[C---:B------:R-:W-:Y:S02]  /*0260*/  ISETP.GT.U32.AND P2, PT, R0.reuse, R11, PT ;  /* 0x0000000b0000720c */ /* 0x040fe40003f44070 */
[----:B------:R-:W-:Y:S01]  /*0270*/  ISETP.GT.U32.AND P0, PT, R0, R3, PT ;  /* 0x000000030000720c */ /* 0x000fe20003f04070 */
[----:B------:R-:W-:Y:S01]  /*0280*/  IMAD.MOV R13, RZ, RZ, -R4 ;  /* 0x000000ffff0d7224 */ /* 0x000fe200078e0a04 */
[----:B------:R-:W-:-:S02]  /*0290*/  IABS R15, R5 ;  /* 0x00000005000f7213 */ /* 0x000fc40000000000 */
[----:B------:R-:W-:Y:S01]  /*02a0*/  ISETP.GE.AND P4, PT, R2, RZ, PT ;  /* 0x000000ff0200720c */ /* 0x000fe20003f86270 */
[----:B------:R-:W-:Y:S01]  /*02b0*/  IMAD R9, R0, R13, R9 ;  /* 0x0000000d00097224 */ /* 0x000fe200078e0209 */
[----:B------:R-:W-:Y:S01]  /*02c0*/  LOP3.LUT R5, R5, c[0x0][0x190], RZ, 0x3c, !PT ;  /* 0x0000640005057a12 */ /* 0x000fe200078e3cff */
[----:B------:R-:W-:-:S03]  /*02d0*/  IMAD.HI.U32 R2, R7, R15, RZ ;  /* 0x0000000f07027227 */ /* 0x000fc600078e00ff */
[----:B------:R-:W-:Y:S01]  /*02e0*/  ISETP.GT.U32.AND P3, PT, R0, R9, PT ;  /* 0x000000090000720c */ /* 0x000fe20003f64070 */
[----:B------:R-:W-:Y:S01]  /*02f0*/  @!P2 IMAD.IADD R11, R11, 0x1, -R0 ;  /* 0x000000010b0ba824 */ /* 0x000fe200078e0a00 */
[----:B------:R-:W-:Y:S02]  /*0300*/  IADD3 R13, -R2, RZ, RZ ;  /* 0x000000ff020d7210 */ /* 0x000fe40007ffe1ff */
[-C--:B------:R-:W-:Y:S02]  /*0310*/  @!P0 IADD3 R3, R3, -R0.reuse, RZ ;  /* 0x8000000003038210 */ /* 0x080fe40007ffe0ff */
[-C--:B------:R-:W-:Y:S01]  /*0320*/  ISETP.GE.U32.AND P5, PT, R11, R0.reuse, PT ;  /* 0x000000000b00720c */ /* 0x080fe20003fa6070 */
[----:B------:R-:W-:Y:S01]  /*0330*/  IMAD R15, R0, R13, R15 ;  /* 0x0000000d000f7224 */ /* 0x000fe200078e020f */
[----:B------:R-:W-:Y:S01]  /*0340*/  ISETP.GE.U32.AND P1, PT, R3, R0, PT ;  /* 0x000000000300720c */ /* 0x000fe20003f26070 */
[----:B------:R-:W-:Y:S01]  /*0350*/  IMAD.HI.U32 R3, R7, R14, RZ ;  /* 0x0000000e07037227 */ /* 0x000fe200078e00ff */
[----:B------:R-:W-:-:S02]  /*0360*/  @!P2 IADD3 R12, R12, 0x1, RZ ;  /* 0x000000010c0ca810 */ /* 0x000fc40007ffe0ff */
[----:B------:R-:W-:Y:S01]  /*0370*/  @!P0 IADD3 R10, R10, 0x1, RZ ;  /* 0x000000010a0a8810 */ /* 0x000fe20007ffe0ff */
[----:B------:R-:W-:Y:S01]  /*0380*/  IMAD.MOV R11, RZ, RZ, -R3 ;  /* 0x000000ffff0b7224 */ /* 0x000fe200078e0a03 */
[----:B------:R-:W-:Y:S01]  /*0390*/  ISETP.GE.AND P0, PT, R6, RZ, PT ;  /* 0x000000ff0600720c */ /* 0x000fe20003f06270 */
[----:B------:R-:W-:Y:S01]  /*03a0*/  @!P3 IMAD.IADD R9, R9, 0x1, -R0 ;  /* 0x000000010909b824 */ /* 0x000fe200078e0a00 */
[----:B------:R-:W-:Y:S01]  /*03b0*/  LOP3.LUT R13, R23, c[0x0][0x190], RZ, 0x3c, !PT ;  /* 0x00006400170d7a12 */ /* 0x000fe200078e3cff */
[----:B------:R-:W-:Y:S01]  /*03c0*/  IMAD R11, R0, R11, R14 ;  /* 0x0000000b000b7224 */ /* 0x000fe200078e020e */
[----:B------:R-:W-:Y:S02]  /*03d0*/  @!P3 IADD3 R4, R4, 0x1, RZ ;  /* 0x000000010404b810 */ /* 0x000fe40007ffe0ff */
[----:B------:R-:W-:Y:S02]  /*03e0*/  @P5 IADD3 R12, R12, 0x1, RZ ;  /* 0x000000010c0c5810 */ /* 0x000fe40007ffe0ff */
[----:B------:R-:W-:-:S02]  /*03f0*/  ISETP.GT.U32.AND P2, PT, R0, R11, PT ;  /* 0x0000000b0000720c */ /* 0x000fc40003f44070 */
[----:B------:R-:W-:Y:S02]  /*0400*/  ISETP.GT.U32.AND P5, PT, R0, R15, PT ;  /* 0x0000000f0000720c */ /* 0x000fe40003fa4070 */
[----:B------:R-:W-:Y:S01]  /*0410*/  ISETP.GE.U32.AND P6, PT, R9, R0, PT ;  /* 0x000000000900720c */ /* 0x000fe20003fc6070 */
[----:B------:R-:W-:Y:S01]  /*0420*/  @!P0 IMAD.MOV R12, RZ, RZ, -R12 ;  /* 0x000000ffff0c8224 */ /* 0x000fe200078e0a0c */
[----:B------:R-:W-:Y:S02]  /*0430*/  @P1 IADD3 R10, R10, 0x1, RZ ;  /* 0x000000010a0a1810 */ /* 0x000fe40007ffe0ff */
[----:B------:R-:W-:Y:S02]  /*0440*/  ISETP.NE.AND P1, PT, RZ, c[0x0][0x190], PT ;  /* 0x00006400ff007a0c */ /* 0x000fe40003f25270 */
[----:B------:R-:W-:Y:S01]  /*0450*/  LOP3.LUT R6, RZ, c[0x0][0x190], RZ, 0x33, !PT ;  /* 0x00006400ff067a12 */ /* 0x000fe200078e33ff */
[----:B------:R-:W-:Y:S01]  /*0460*/  @!P4 IMAD.MOV R10, RZ, RZ, -R10 ;  /* 0x000000ffff0ac224 */ /* 0x000fe200078e0a0a */
[----:B------:R-:W-:-:S02]  /*0470*/  ISETP.GE.AND P4, PT, R13, RZ, PT ;  /* 0x000000ff0d00720c */ /* 0x000fc40003f86270 */
[----:B------:R-:W-:Y:S01]  /*0480*/  @!P2 IADD3 R11, R11, -R0, RZ ;  /* 0x800000000b0ba210 */ /* 0x000fe20007ffe0ff */
[----:B------:R-:W-:Y:S01]  /*0490*/  @!P5 IMAD.IADD R15, R15, 0x1, -R0 ;  /* 0x000000010f0fd824 */ /* 0x000fe200078e0a00 */
[----:B------:R-:W-:Y:S02]  /*04a0*/  SEL R17, R6, R10, !P1 ;  /* 0x0000000a06117207 */ /* 0x000fe40004800000 */
[-C--:B------:R-:W-:Y:S02]  /*04b0*/  ISETP.GE.U32.AND P0, PT, R11, R0.reuse, PT ;  /* 0x000000000b00720c */ /* 0x080fe40003f06070 */
[----:B------:R-:W-:Y:S01]  /*04c0*/  ISETP.GE.U32.AND P3, PT, R15, R0, PT ;  /* 0x000000000f00720c */ /* 0x000fe20003f66070 */
[----:B------:R-:W-:Y:S01]  /*04d0*/  IMAD.HI R9, R17, 0x66666667, RZ ;  /* 0x6666666711097827 */ /* 0x000fe200078e02ff */
[----:B------:R-:W-:Y:S02]  /*04e0*/  @!P2 IADD3 R3, R3, 0x1, RZ ;  /* 0x000000010303a810 */ /* 0x000fe40007ffe0ff */
[----:B------:R-:W-:-:S02]  /*04f0*/  ISETP.GE.AND P2, PT, R8, RZ, PT ;  /* 0x000000ff0800720c */ /* 0x000fc40003f46270 */
[----:B------:R-:W-:Y:S02]  /*0500*/  @P6 IADD3 R4, R4, 0x1, RZ ;  /* 0x0000000104046810 */ /* 0x000fe40007ffe0ff */
[----:B------:R-:W-:Y:S02]  /*0510*/  ISETP.GE.AND P6, PT, R5, RZ, PT ;  /* 0x000000ff0500720c */ /* 0x000fe40003fc6270 */
[----:B------:R-:W-:Y:S01]  /*0520*/  @!P5 IADD3 R2, R2, 0x1, RZ ;  /* 0x000000010202d810 */ /* 0x000fe20007ffe0ff */
[----:B------:R-:W-:Y:S01]  /*0530*/  @!P4 IMAD.MOV R4, RZ, RZ, -R4 ;  /* 0x000000ffff04c224 */ /* 0x000fe200078e0a04 */
[----:B------:R-:W-:Y:S02]  /*0540*/  SEL R13, R6, R12, !P1 ;  /* 0x0000000c060d7207 */ /* 0x000fe40004800000 */
[----:B------:R-:W-:Y:S02]  /*0550*/  @P0 IADD3 R3, R3, 0x1, RZ ;  /* 0x0000000103030810 */ /* 0x000fe40007ffe0ff */
[----:B------:R-:W-:Y:S01]  /*0560*/  @P3 IADD3 R2, R2, 0x1, RZ ;  /* 0x0000000102023810 */ /* 0x000fe20007ffe0ff */
[----:B------:R-:W-:Y:S01]  /*0570*/  IMAD.HI R8, R13, 0x66666667, RZ ;  /* 0x666666670d087827 */ /* 0x000fe200078e02ff */
[----:B------:R-:W-:-:S02]  /*0580*/  SHF.R.U32.HI R10, RZ, 0x1f, R9 ;  /* 0x0000001fff0a7819 */ /* 0x000fc40000011609 */
[----:B------:R-:W-:Y:S01]  /*0590*/  MOV R21, R3 ;  /* 0x0000000300157202 */ /* 0x000fe20000000f00 */
[----:B------:R-:W-:Y:S01]  /*05a0*/  IMAD.MOV.U32 R37, RZ, RZ, R2 ;  /* 0x000000ffff257224 */ /* 0x000fe200078e0002 */
[----:B------:R-:W-:Y:S02]  /*05b0*/  LEA.HI.SX32 R10, R9, R10, 0x17 ;  /* 0x0000000a090a7211 */ /* 0x000fe400078fbaff */
[----:B------:R-:W-:Y:S01]  /*05c0*/  SEL R16, R6, R4, !P1 ;  /* 0x0000000406107207 */ /* 0x000fe20004800000 */
[----:B------:R-:W-:Y:S01]  /*05d0*/  @!P2 IMAD.MOV R21, RZ, RZ, -R21 ;  /* 0x000000ffff15a224 */ /* 0x000fe200078e0a15 */
[----:B------:R-:W-:Y:S01]  /*05e0*/  SHF.R.U32.HI R9, RZ, 0x1f, R8 ;  /* 0x0000001fff097819 */ /* 0x000fe20000011608 */
[----:B------:R-:W-:Y:S01]  /*05f0*/  @!P6 IMAD.MOV R37, RZ, RZ, -R37 ;  /* 0x000000ffff25e224 */ /* 0x000fe200078e0a25 */
[----:B------:R-:W-:Y:S01]  /*0600*/  ISETP.GE.AND P4, PT, R23, c[0x0][0x194], PT ;  /* 0x0000650017007a0c */ /* 0x000fe20003f86270 */
[----:B------:R-:W-:Y:S01]  /*0610*/  IMAD.HI R4, R16, 0x66666667, RZ ;  /* 0x6666666710047827 */ /* 0x000fe200078e02ff */
[----:B------:R-:W-:-:S02]  /*0620*/  LEA.HI.SX32 R12, R8, R9, 0x17 ;  /* 0x00000009080c7211 */ /* 0x000fc400078fbaff */
[----:B------:R-:W-:Y:S01]  /*0630*/  SEL R21, R6, R21, !P1 ;  /* 0x0000001506157207 */ /* 0x000fe20004800000 */
[----:B------:R-:W-:Y:S01]  /*0640*/  IMAD R15, R10, -0x500, R17 ;  /* 0xfffffb000a0f7824 */ /* 0x000fe200078e0211 */
[----:B------:R-:W-:Y:S01]  /*0650*/  SEL R37, R6, R37, !P1 ;  /* 0x0000002506257207 */ /* 0x000fe20004800000 */
[----:B------:R-:W-:Y:S01]  /*0660*/  IMAD R13, R12, -0x500, R13 ;  /* 0xfffffb000c0d7824 */ /* 0x000fe200078e020d */
[----:B------:R-:W-:Y:S01]  /*0670*/  SHF.R.U32.HI R5, RZ, 0x1f, R4 ;  /* 0x0000001fff057819 */ /* 0x000fe20000011604 */
[----:B------:R-:W-:Y:S01]  /*0680*/  IMAD.HI R12, R21, 0x66666667, RZ ;  /* 0x66666667150c7827 */ /* 0x000fe200078e02ff */
[----:B------:R-:W-:Y:S01]  /*0690*/  CS2R R8, SRZ ;  /* 0x0000000000087805 */ /* 0x000fe2000001ff00 */
[----:B------:R-:W-:Y:S02]  /*06a0*/  CS2R R10, SRZ ;  /* 0x00000000000a7805 */ /* 0x000fe4000001ff00 */
[----:B------:R-:W-:Y:S01]  /*06b0*/  IMAD.HI R14, R37, 0x66666667, RZ ;  /* 0x66666667250e7827 */ /* 0x000fe200078e02ff */
[----:B------:R-:W-:-:S02]  /*06c0*/  LEA.HI.SX32 R29, R4, R5, 0x17 ;  /* 0x00000005041d7211 */ /* 0x000fc400078fbaff */
[----:B------:R-:W-:Y:S01]  /*06d0*/  SHF.R.U32.HI R17, RZ, 0x1f, R12 ;  /* 0x0000001fff117819 */ /* 0x000fe2000001160c */
[-C--:B------:R-:W-:Y:S01]  /*06e0*/  IMAD.WIDE R2, R15, R22.reuse, c[0x0][0x168] ;  /* 0x00005a000f027625 */ /* 0x080fe200078e0216 */
[----:B------:R-:W-:Y:S01]  /*06f0*/  SHF.R.U32.HI R25, RZ, 0x1f, R14 ;  /* 0x0000001fff197819 */ /* 0x000fe2000001160e */
[----:B------:R-:W2:Y:S01]  /*0700*/  @!P4 LDG.E.EL.128 R8, [R26.64] ;  /* 0x000000041a08c981 */ /* 0x000ea2000c2e1d00 */
[----:B------:R-:W-:Y:S01]  /*0710*/  LEA.HI.SX32 R12, R12, R17, 0x17 ;  /* 0x000000110c0c7211 */ /* 0x000fe200078fbaff */
[----:B------:R-:W-:Y:S01]  /*0720*/  IMAD R29, R29, -0x500, R16 ;  /* 0xfffffb001d1d7824 */ /* 0x000fe200078e0210 */
[----:B------:R-:W-:Y:S01]  /*0730*/  LEA.HI.SX32 R14, R14, R25, 0x17 ;  /* 0x000000190e0e7211 */ /* 0x000fe200078fbaff */
[----:B------:R0:W3:Y:S01]  /*0740*/  @!P4 LDG.E.EL.U16 R18, [R2.64] ;  /* 0x000000040212c981 */ /* 0x0000e2000c2e1500 */
[----:B------:R-:W-:Y:S01]  /*0750*/  PRMT R19, RZ, 0x7610, R19 ;  /* 0x00007610ff137816 */ /* 0x000fe20000000013 */
[----:B------:R-:W-:Y:S01]  /*0760*/  IMAD.WIDE R4, R13, R22, c[0x0][0x168] ;  /* 0x00005a000d047625 */ /* 0x000fe200078e0216 */
[----:B------:R-:W-:-:S03]  /*0770*/  PRMT R33, RZ, 0x7610, R33 ;  /* 0x00007610ff217816 */ /* 0x000fc60000000021 */
[-C--:B------:R-:W-:Y:S01]  /*0780*/  IMAD.WIDE R16, R29, R22.reuse, c[0x0][0x168] ;  /* 0x00005a001d107625 */ /* 0x080fe200078e0216 */
[----:B------:R1:W4:Y:S03]  /*0790*/  @!P4 LDG.E.EL.U16 R19, [R4.64] ;  /* 0x000000040413c981 */ /* 0x000326000c2e1500 */
[----:B------:R-:W-:Y:S01]  /*07a0*/  IMAD R21, R12, -0x500, R21 ;  /* 0xfffffb000c157824 */ /* 0x000fe200078e0215 */
[----:B------:R5:W4:Y:S01]  /*07b0*/  @!P4 LDG.E.EL.U16 R33, [R16.64] ;  /* 0x000000041021c981 */ /* 0x000b22000c2e1500 */
[----:B------:R-:W-:Y:S01]  /*07c0*/  IMAD R37, R14, -0x500, R37 ;  /* 0xfffffb000e257824 */ /* 0x000fe200078e0225 */
[----:B------:R-:W-:Y:S01]  /*07d0*/  PRMT R34, RZ, 0x7610, R34 ;  /* 0x00007610ff227816 */ /* 0x000fe20000000022 */
[----:B0-----:R-:W-:Y:S01]  /*07e0*/  IMAD.WIDE R2, R21, R22, c[0x0][0x168] ;  /* 0x00005a0015027625 */ /* 0x001fe200078e0216 */
[----:B------:R-:W-:-:S03]  /*07f0*/  PRMT R32, RZ, 0x7610, R32 ;  /* 0x00007610ff207816 */ /* 0x000fc60000000020 */
[----:B-1----:R-:W-:Y:S01]  /*0800*/  IMAD.WIDE R4, R37, R22, c[0x0][0x168] ;  /* 0x00005a0025047625 */ /* 0x002fe200078e0216 */
[----:B------:R0:W4:Y:S04]  /*0810*/  @!P4 LDG.E.EL.U16 R34, [R2.64] ;  /* 0x000000040222c981 */ /* 0x000128000c2e1500 */
[----:B------:R1:W4:Y:S01]  /*0820*/  @!P4 LDG.E.EL.U16 R32, [R4.64] ;  /* 0x000000040420c981 */ /* 0x000322000c2e1500 */
[C---:B------:R-:W-:Y:S02]  /*0830*/  IADD3 R24, R23.reuse, 0x3, RZ ;  /* 0x0000000317187810 */ /* 0x040fe40007ffe0ff */
[----:B------:R-:W-:Y:S02]  /*0840*/  IADD3 R20, R23, 0x4, RZ ;  /* 0x0000000417147810 */ /* 0x000fe40007ffe0ff */
[----:B-----5:R-:W-:-:S02]  /*0850*/  IABS R16, R24 ;  /* 0x0000001800107213 */ /* 0x020fc40000000000 */
[----:B------:R-:W-:-:S03]  /*0860*/  IABS R17, R20 ;  /* 0x0000001400117213 */ /* 0x000fc60000000000 */
[----:B------:R-:W-:Y:S01]  /*0870*/  IMAD.HI.U32 R12, R7, R16, RZ ;  /* 0x00000010070c7227 */ /* 0x000fe200078e00ff */
[----:B------:R-:W-:-:S03]  /*0880*/  IADD3 R14, R23, 0x5, RZ ;  /* 0x00000005170e7810 */ /* 0x000fc60007ffe0ff */
[C---:B0-----:R-:W-:Y:S01]  /*0890*/  IMAD.HI.U32 R2, R7.reuse, R17, RZ ;  /* 0x0000001107027227 */ /* 0x041fe200078e00ff */
[----:B------:R-:W-:Y:S02]  /*08a0*/  IADD3 R3, -R12, RZ, RZ ;  /* 0x000000ff0c037210 */ /* 0x000fe40007ffe1ff */
[----:B------:R-:W-:Y:S01]  /*08b0*/  IABS R25, R14 ;  /* 0x0000000e00197213 */ /* 0x000fe20000000000 */
[----:B-1----:R-:W-:Y:S02]  /*08c0*/  IMAD.MOV R5, RZ, RZ, -R2 ;  /* 0x000000ffff057224 */ /* 0x002fe400078e0a02 */
[----:B------:R-:W-:Y:S02]  /*08d0*/  IMAD R3, R0, R3, R16 ;  /* 0x0000000300037224 */ /* 0x000fe400078e0210 */
[----:B------:R-:W-:-:S04]  /*08e0*/  IMAD.HI.U32 R7, R7, R25, RZ ;  /* 0x0000001907077227 */ /* 0x000fc800078e00ff */
[C---:B------:R-:W-:Y:S01]  /*08f0*/  IMAD R5, R0.reuse, R5, R17 ;  /* 0x0000000500057224 */ /* 0x040fe200078e0211 */
[----:B------:R-:W-:Y:S01]  /*0900*/  ISETP.GT.U32.AND P2, PT, R0, R3, PT ;  /* 0x000000030000720c */ /* 0x000fe20003f44070 */
[----:B------:R-:W-:-:S03]  /*0910*/  IMAD.MOV R4, RZ, RZ, -R7 ;  /* 0x000000ffff047224 */ /* 0x000fc600078e0a07 */
[C---:B------:R-:W-:Y:S01]  /*0920*/  ISETP.GT.U32.AND P5, PT, R0.reuse, R5, PT ;  /* 0x000000050000720c */ /* 0x040fe20003fa4070 */
[----:B------:R-:W-:-:S05]  /*0930*/  IMAD R17, R0, R4, R25 ;  /* 0x0000000400117224 */ /* 0x000fca00078e0219 */
[----:B------:R-:W-:-:S03]  /*0940*/  ISETP.GT.U32.AND P0, PT, R0, R17, PT ;  /* 0x000000110000720c */ /* 0x000fc60003f04070 */
[----:B------:R-:W-:-:S04]  /*0950*/  @!P2 IMAD.IADD R3, R3, 0x1, -R0 ;  /* 0x000000010303a824 */ /* 0x000fc800078e0a00 */
[-C--:B------:R-:W-:Y:S02]  /*0960*/  @!P5 IADD3 R5, R5, -R0.reuse, RZ ;  /* 0x800000000505d210 */ /* 0x080fe40007ffe0ff */
[-C--:B------:R-:W-:Y:S02]  /*0970*/  ISETP.GE.U32.AND P6, PT, R3, R0.reuse, PT ;  /* 0x000000000300720c */ /* 0x080fe40003fc6070 */
[-C--:B------:R-:W-:Y:S02]  /*0980*/  ISETP.GE.U32.AND P3, PT, R5, R0.reuse, PT ;  /* 0x000000000500720c */ /* 0x080fe40003f66070 */
[----:B------:R-:W-:Y:S01]  /*0990*/  @!P0 IMAD.IADD R17, R17, 0x1, -R0 ;  /* 0x0000000111118824 */ /* 0x000fe200078e0a00 */
[----:B------:R-:W-:Y:S02]  /*09a0*/  @!P2 IADD3 R12, R12, 0x1, RZ ;  /* 0x000000010c0ca810 */ /* 0x000fe40007ffe0ff */
[----:B------:R-:W-:Y:S02]  /*09b0*/  LOP3.LUT R24, R24, c[0x0][0x190], RZ, 0x3c, !PT ;  /* 0x0000640018187a12 */ /* 0x000fe400078e3cff */
[----:B------:R-:W-:-:S02]  /*09c0*/  ISETP.GE.U32.AND P2, PT, R17, R0, PT ;  /* 0x000000001100720c */ /* 0x000fc40003f46070 */
[----:B------:R-:W-:Y:S02]  /*09d0*/  @!P5 IADD3 R2, R2, 0x1, RZ ;  /* 0x000000010202d810 */ /* 0x000fe40007ffe0ff */
[----:B------:R-:W-:Y:S02]  /*09e0*/  LOP3.LUT R20, R20, c[0x0][0x190], RZ, 0x3c, !PT ;  /* 0x0000640014147a12 */ /* 0x000fe400078e3cff */
[----:B------:R-:W-:Y:S02]  /*09f0*/  LOP3.LUT R14, R14, c[0x0][0x190], RZ, 0x3c, !PT ;  /* 0x000064000e0e7a12 */ /* 0x000fe400078e3cff */
[----:B------:R-:W-:Y:S02]  /*0a00*/  @P6 IADD3 R12, R12, 0x1, RZ ;  /* 0x000000010c0c6810 */ /* 0x000fe40007ffe0ff */
[----:B------:R-:W-:Y:S02]  /*0a10*/  ISETP.GE.AND P6, PT, R24, RZ, PT ;  /* 0x000000ff1800720c */ /* 0x000fe40003fc6270 */
[----:B------:R-:W-:-:S02]  /*0a20*/  @P3 IADD3 R2, R2, 0x1, RZ ;  /* 0x0000000102023810 */ /* 0x000fc40007ffe0ff */
[----:B------:R-:W-:Y:S02]  /*0a30*/  ISETP.GE.AND P5, PT, R20, RZ, PT ;  /* 0x000000ff1400720c */ /* 0x000fe40003fa6270 */
[----:B------:R-:W-:Y:S02]  /*0a40*/  ISETP.GE.AND P3, PT, R14, RZ, PT ;  /* 0x000000ff0e00720c */ /* 0x000fe40003f66270 */
[----:B------:R-:W-:-:S04]  /*0a50*/  @!P0 IADD3 R7, R7, 0x1, RZ ;  /* 0x0000000107078810 */ /* 0x000fc80007ffe0ff */
[----:B------:R-:W-:Y:S01]  /*0a60*/  @P2 IADD3 R7, R7, 0x1, RZ ;  /* 0x0000000107072810 */ /* 0x000fe20007ffe0ff */
[----:B------:R-:W-:-:S04]  /*0a70*/  @!P6 IMAD.MOV R12, RZ, RZ, -R12 ;  /* 0x000000ffff0ce224 */ /* 0x000fc800078e0a0c */
[----:B------:R-:W-:Y:S02]  /*0a80*/  @!P5 IADD3 R2, -R2, RZ, RZ ;  /* 0x000000ff0202d210 */ /* 0x000fe40007ffe1ff */
[----:B------:R-:W-:Y:S01]  /*0a90*/  @!P3 IMAD.MOV R7, RZ, RZ, -R7 ;  /* 0x000000ffff07b224 */ /* 0x000fe200078e0a07 */
[C---:B------:R-:W-:Y:S02]  /*0aa0*/  SEL R12, R6.reuse, R12, !P1 ;  /* 0x0000000c060c7207 */ /* 0x040fe40004800000 */
[C---:B------:R-:W-:Y:S02]  /*0ab0*/  SEL R14, R6.reuse, R2, !P1 ;  /* 0x00000002060e7207 */ /* 0x040fe40004800000 */
[----:B------:R-:W-:Y:S01]  /*0ac0*/  SEL R6, R6, R7, !P1 ;  /* 0x0000000706067207 */ /* 0x000fe20004800000 */
[----:B------:R-:W-:-:S04]  /*0ad0*/  IMAD.HI R0, R12, 0x66666667, RZ ;  /* 0x666666670c007827 */ /* 0x000fc800078e02ff */
[----:B------:R-:W-:Y:S01]  /*0ae0*/  IMAD.HI R4, R6, 0x66666667, RZ ;  /* 0x6666666706047827 */ /* 0x000fe200078e02ff */
[----:B------:R-:W-:-:S03]  /*0af0*/  SHF.R.U32.HI R3, RZ, 0x1f, R0 ;  /* 0x0000001fff037819 */ /* 0x000fc60000011600 */
[----:B------:R-:W-:Y:S01]  /*0b00*/  IMAD.HI R2, R14, 0x66666667, RZ ;  /* 0x666666670e027827 */ /* 0x000fe200078e02ff */
[----:B------:R-:W-:Y:S02]  /*0b10*/  SHF.R.U32.HI R7, RZ, 0x1f, R4 ;  /* 0x0000001fff077819 */ /* 0x000fe40000011604 */
[----:B------:R-:W-:Y:S01]  /*0b20*/  LEA.HI.SX32 R3, R0, R3, 0x17 ;  /* 0x0000000300037211 */ /* 0x000fe200078fbaff */
[----:B------:R-:W-:Y:S01]  /*0b30*/  IMAD.WIDE R28, R29, R22, c[0x0][0x180] ;  /* 0x000060001d1c7625 */ /* 0x000fe200078e0216 */
[----:B------:R-:W-:Y:S02]  /*0b40*/  LEA.HI.SX32 R7, R4, R7, 0x17 ;  /* 0x0000000704077211 */ /* 0x000fe400078fbaff */
[----:B------:R-:W-:Y:S02]  /*0b50*/  PRMT R0, RZ, 0x7610, R0 ;  /* 0x00007610ff007816 */ /* 0x000fe40000000000 */
[----:B------:R-:W-:Y:S01]  /*0b60*/  SHF.R.U32.HI R5, RZ, 0x1f, R2 ;  /* 0x0000001fff057819 */ /* 0x000fe20000011602 */
[----:B------:R-:W-:-:S02]  /*0b70*/  IMAD R31, R3, -0x500, R12 ;  /* 0xfffffb00031f7824 */ /* 0x000fc400078e020c */
[--C-:B------:R-:W-:Y:S01]  /*0b80*/  IMAD R35, R7, -0x500, R6.reuse ;  /* 0xfffffb0007237824 */ /* 0x100fe200078e0206 */
[----:B------:R-:W-:Y:S01]  /*0b90*/  LEA.HI.SX32 R5, R2, R5, 0x17 ;  /* 0x0000000502057211 */ /* 0x000fe200078fbaff */
[----:B------:R0:W5:Y:S01]  /*0ba0*/  @!P4 LDG.E.EL.U16 R0, [R28.64] ;  /* 0x000000041c00c981 */ /* 0x000162000c2e1500 */
[----:B------:R-:W-:Y:S01]  /*0bb0*/  PRMT R6, RZ, 0x7610, R6 ;  /* 0x00007610ff067816 */ /* 0x000fe20000000006 */
[----:B------:R-:W-:Y:S01]  /*0bc0*/  IMAD.WIDE R20, R21, R22, c[0x0][0x180] ;  /* 0x0000600015147625 */ /* 0x000fe200078e0216 */
[----:B------:R-:W-:-:S03]  /*0bd0*/  PRMT R2, RZ, 0x7610, R2 ;  /* 0x00007610ff027816 */ /* 0x000fc60000000002 */
[----:B------:R-:W-:Y:S02]  /*0be0*/  IMAD R17, R5, -0x500, R14 ;  /* 0xfffffb0005117824 */ /* 0x000fe400078e020e */
[-C--:B0-----:R-:W-:Y:S01]  /*0bf0*/  IMAD.WIDE R28, R31, R22.reuse, c[0x0][0x168] ;  /* 0x00005a001f1c7625 */ /* 0x081fe200078e0216 */
[----:B------:R-:W-:Y:S01]  /*0c00*/  PRMT R3, RZ, 0x7610, R3 ;  /* 0x00007610ff037816 */ /* 0x000fe20000000003 */
[----:B------:R0:W5:Y:S01]  /*0c10*/  @!P4 LDG.E.EL.U16 R2, [R20.64] ;  /* 0x000000041402c981 */ /* 0x000162000c2e1500 */
[----:B------:R-:W-:Y:S01]  /*0c20*/  PRMT R4, RZ, 0x7610, R4 ;  /* 0x00007610ff047816 */ /* 0x000fe20000000004 */
[-C--:B------:R-:W-:Y:S01]  /*0c30*/  IMAD.WIDE R14, R15, R22.reuse, c[0x0][0x180] ;  /* 0x000060000f0e7625 */ /* 0x080fe200078e0216 */
[----:B------:R-:W-:Y:S01]  /*0c40*/  PRMT R5, RZ, 0x7610, R5 ;  /* 0x00007610ff057816 */ /* 0x000fe20000000005 */
[----:B------:R1:W5:Y:S01]  /*0c50*/  @!P4 LDG.E.EL.U16 R6, [R28.64] ;  /* 0x000000041c06c981 */ /* 0x000362000c2e1500 */
[----:B------:R-:W-:Y:S01]  /*0c60*/  PRMT R24, RZ, 0x7610, R24 ;  /* 0x00007610ff187816 */ /* 0x000fe20000000018 */
[----:B------:R-:W-:-:S04]  /*0c70*/  IMAD.WIDE R12, R13, R22, c[0x0][0x180] ;  /* 0x000060000d0c7625 */ /* 0x000fc800078e0216 */
[-C--:B------:R-:W-:Y:S01]  /*0c80*/  IMAD.WIDE R36, R37, R22.reuse, c[0x0][0x180] ;  /* 0x0000600025247625 */ /* 0x080fe200078e0216 */
[----:B------:R1:W5:Y:S03]  /*0c90*/  @!P4 LDG.E.EL.U16 R3, [R14.64] ;  /* 0x000000040e03c981 */ /* 0x000366000c2e1500 */
[-C--:B0-----:R-:W-:Y:S01]  /*0ca0*/  IMAD.WIDE R20, R17, R22.reuse, c[0x0][0x168] ;  /* 0x00005a0011147625 */ /* 0x081fe200078e0216 */
[----:B------:R0:W5:Y:S01]  /*0cb0*/  @!P4 LDG.E.EL.U16 R4, [R12.64] ;  /* 0x000000040c04c981 */ /* 0x000162000c2e1500 */
[----:B------:R-:W-:Y:S02]  /*0cc0*/  PRMT R7, RZ, 0x7610, R7 ;  /* 0x00007610ff077816 */ /* 0x000fe40000000007 */
[----:B------:R-:W-:Y:S01]  /*0cd0*/  PRMT R25, RZ, 0x7610, R25 ;  /* 0x00007610ff197816 */ /* 0x000fe20000000019 */
[----:B------:R0:W5:Y:S01]  /*0ce0*/  @!P4 LDG.E.EL.U16 R5, [R36.64] ;  /* 0x000000042405c981 */ /* 0x000162000c2e1500 */
[----:B------:R-:W-:Y:S01]  /*0cf0*/  IMAD.WIDE R30, R31, R22, c[0x0][0x180] ;  /* 0x000060001f1e7625 */ /* 0x000fe200078e0216 */
[----:B-1----:R-:W-:-:S02]  /*0d00*/  CS2R R14, SRZ ;  /* 0x00000000000e7805 */ /* 0x002fc4000001ff00 */
[----:B------:R1:W5:Y:S01]  /*0d10*/  @!P4 LDG.E.EL.U16 R24, [R20.64] ;  /* 0x000000041418c981 */ /* 0x000362000c2e1500 */
[----:B0-----:R-:W-:Y:S01]  /*0d20*/  CS2R R12, SRZ ;  /* 0x00000000000c7805 */ /* 0x001fe2000001ff00 */
[-C--:B------:R-:W-:Y:S02]  /*0d30*/  IMAD.WIDE R16, R17, R22.reuse, c[0x0][0x180] ;  /* 0x0000600011107625 */ /* 0x080fe400078e0216 */
[----:B------:R0:W5:Y:S02]  /*0d40*/  @!P4 LDG.E.EL.U16 R7, [R30.64] ;  /* 0x000000041e07c981 */ /* 0x000164000c2e1500 */
[-C--:B------:R-:W-:Y:S01]  /*0d50*/  IMAD.WIDE R36, R23, R22.reuse, c[0x0][0x170] ;  /* 0x00005c0017247625 */ /* 0x080fe200078e0216 */
[----:B------:R-:W-:Y:S01]  /*0d60*/  PRMT R29, RZ, 0x7610, R29 ;  /* 0x00007610ff1d7816 */ /* 0x000fe2000000001d */
[----:B------:R2:W5:Y:S01]  /*0d70*/  @!P4 LDG.E.EL.U16 R25, [R16.64] ;  /* 0x000000041019c981 */ /* 0x000562000c2e1500 */
[----:B------:R-:W-:Y:S01]  /*0d80*/  PRMT R28, RZ, 0x7610, R28 ;  /* 0x00007610ff1c7816 */ /* 0x000fe2000000001c */
[----:B-1----:R-:W-:-:S02]  /*0d90*/  IMAD.WIDE R20, R35, R22, c[0x0][0x168] ;  /* 0x00005a0023147625 */ /* 0x002fc400078e0216 */
[----:B------:R4:W5:Y:S02]  /*0da0*/  @!P4 LDG.E.EL.128 R12, [R36.64] ;  /* 0x00000004240cc981 */ /* 0x000964000c2e1d00 */
[-C--:B0-----:R-:W-:Y:S02]  /*0db0*/  IMAD.WIDE R30, R35, R22.reuse, c[0x0][0x180] ;  /* 0x00006000231e7625 */ /* 0x081fe400078e0216 */
[----:B------:R0:W5:Y:S04]  /*0dc0*/  @!P4 LDG.E.EL.U16 R28, [R20.64] ;  /* 0x00000004141cc981 */ /* 0x000168000c2e1500 */
[----:B------:R1:W5:Y:S01]  /*0dd0*/  @!P4 LDG.E.EL.U16 R29, [R30.64] ;  /* 0x000000041e1dc981 */ /* 0x000362000c2e1500 */
[----:B0-----:R-:W-:-:S04]  /*0de0*/  IMAD.WIDE R20, R23, R22, c[0x0][0x178] ;  /* 0x00005e0017147625 */ /* 0x001fc800078e0216 */
[----:B--2---:R-:W-:Y:S02]  /*0df0*/  HADD2.F32 R16, -RZ, R11.H0_H0 ;  /* 0x2000000bff107230 */ /* 0x004fe40000004100 */
[----:B---3--:R-:W-:-:S05]  /*0e00*/  HADD2.F32 R35, -RZ, R18.H0_H0 ;  /* 0x20000012ff237230 */ /* 0x008fca0000004100 */
[----:B------:R-:W-:Y:S01]  /*0e10*/  FADD R35, R16, R35 ;  /* 0x0000002310237221 */ /* 0x000fe20000000000 */
[----:B----4-:R-:W-:Y:S01]  /*0e20*/  HADD2.F32 R36, -RZ, R19.H0_H0 ;  /* 0x20000013ff247230 */ /* 0x010fe20000004100 */
[----:B------:R-:W-:Y:S01]  /*0e30*/  CS2R R16, SRZ ;  /* 0x0000000000107805 */ /* 0x000fe2000001ff00 */
[----:B------:R-:W-:Y:S01]  /*0e40*/  CS2R R18, SRZ ;  /* 0x0000000000127805 */ /* 0x000fe2000001ff00 */
[----:B-1----:R-:W-:Y:S02]  /*0e50*/  HADD2.F32 R30, -RZ, R33.H0_H0 ;  /* 0x20000021ff1e7230 */ /* 0x002fe40000004100 */
[--C-:B------:R-:W-:Y:S02]  /*0e60*/  HADD2.F32 R33, -RZ, R8.reuse.H0_H0 ;  /* 0x20000008ff217230 */ /* 0x100fe40000004100 */
[----:B------:R-:W-:Y:S01]  /*0e70*/  HADD2.F32 R8, -RZ, R8.H1_H1 ;  /* 0x30000008ff087230 */ /* 0x000fe20000004100 */
[----:B------:R0:W2:Y:S02]  /*0e80*/  @!P4 LDG.E.EL.128 R16, [R20.64] ;  /* 0x000000041410c981 */ /* 0x0000a4000c2e1d00 */
[----:B------:R-:W-:Y:S01]  /*0e90*/  FADD R33, R33, R30 ;  /* 0x0000001e21217221 */ /* 0x000fe20000000000 */
[----:B------:R-:W-:-:S02]  /*0ea0*/  HADD2.F32 R31, -RZ, R34.H0_H0 ;  /* 0x20000022ff1f7230 */ /* 0x000fc40000004100 */
[----:B------:R-:W-:Y:S02]  /*0eb0*/  HADD2.F32 R30, -RZ, R9.H0_H0 ;  /* 0x20000009ff1e7230 */ /* 0x000fe40000004100 */
[----:B------:R-:W-:Y:S01]  /*0ec0*/  HADD2.F32 R37, -RZ, R32.H0_H0 ;  /* 0x20000020ff257230 */ /* 0x000fe20000004100 */
[----:B------:R-:W-:Y:S01]  /*0ed0*/  FADD R32, R8, R31 ;  /* 0x0000001f08207221 */ /* 0x000fe20000000000 */
[----:B0-----:R-:W-:-:S03]  /*0ee0*/  CS2R R20, SRZ ;  /* 0x0000000000147805 */ /* 0x001fc6000001ff00 */
[----:B------:R-:W-:Y:S01]  /*0ef0*/  FADD R8, R30, R37 ;  /* 0x000000251e087221 */ /* 0x000fe20000000000 */
[----:B------:R-:W-:Y:S02]  /*0f00*/  IMAD.WIDE R30, R23, R22, c[0x0][0x188] ;  /* 0x00006200171e7625 */ /* 0x000fe400078e0216 */
[----:B------:R-:W-:-:S06]  /*0f10*/  CS2R R22, SRZ ;  /* 0x0000000000167805 */ /* 0x000fcc000001ff00 */
[----:B------:R0:W3:Y:S01]  /*0f20*/  @!P4 LDG.E.EL.128 R20, [R30.64] ;  /* 0x000000041e14c981 */ /* 0x0000e2000c2e1d00 */
[----:B------:R-:W-:Y:S02]  /*0f30*/  HADD2.F32 R9, -RZ, R9.H1_H1 ;  /* 0x30000009ff097230 */ /* 0x000fe40000004100 */
[----:B------:R-:W-:-:S05]  /*0f40*/  HADD2.F32 R11, -RZ, R11.H1_H1 ;  /* 0x3000000bff0b7230 */ /* 0x000fca0000004100 */
[----:B------:R-:W-:Y:S01]  /*0f50*/  FADD R11, R11, R36 ;  /* 0x000000240b0b7221 */ /* 0x000fe20000000000 */
[----:B-----5:R-:W-:-:S05]  /*0f60*/  HADD2.F32 R6, -RZ, R6.H0_H0 ;  /* 0x20000006ff067230 */ /* 0x020fca0000004100 */
[----:B------:R-:W-:Y:S01]  /*0f70*/  FADD R6, R9, R6 ;  /* 0x0000000609067221 */ /* 0x000fe20000000000 */
[--C-:B------:R-:W-:Y:S02]  /*0f80*/  HADD2.F32 R9, -RZ, R10.reuse.H1_H1 ;  /* 0x3000000aff097230 */ /* 0x100fe40000004100 */
[----:B------:R-:W-:Y:S02]  /*0f90*/  HADD2.F32 R10, -RZ, R10.H0_H0 ;  /* 0x2000000aff0a7230 */ /* 0x000fe40000004100 */
[----:B------:R-:W-:-:S05]  /*0fa0*/  HADD2.F32 R37, -RZ, R24.H0_H0 ;  /* 0x20000018ff257230 */ /* 0x000fca0000004100 */
[----:B------:R-:W-:Y:S01]  /*0fb0*/  FADD R10, R10, R37 ;  /* 0x000000250a0a7221 */ /* 0x000fe20000000000 */
[--C-:B------:R-:W-:Y:S02]  /*0fc0*/  HADD2.F32 R37, -RZ, R12.reuse.H1_H1 ;  /* 0x3000000cff257230 */ /* 0x100fe40000004100 */
[----:B------:R-:W-:Y:S02]  /*0fd0*/  HADD2.F32 R12, -RZ, R12.H0_H0 ;  /* 0x2000000cff0c7230 */ /* 0x000fe40000004100 */
[----:B0-----:R-:W-:-:S03]  /*0fe0*/  HADD2.F32 R31, -RZ, R13.H1_H1 ;  /* 0x3000000dff1f7230 */ /* 0x001fc60000004100 */
[----:B------:R-:W-:Y:S01]  /*0ff0*/  FFMA R33, R12, 0.125, R33 ;  /* 0x3e0000000c217823 */ /* 0x000fe20000000021 */
[--C-:B------:R-:W-:Y:S01]  /*1000*/  HADD2.F32 R12, -RZ, R14.reuse.H1_H1 ;  /* 0x3000000eff0c7230 */ /* 0x100fe20000004100 */
[----:B------:R-:W-:Y:S01]  /*1010*/  FFMA R6, R31, 0.125, R6 ;  /* 0x3e0000001f067823 */ /* 0x000fe20000000006 */
[----:B------:R-:W-:Y:S02]  /*1020*/  HADD2.F32 R31, -RZ, R14.H0_H0 ;  /* 0x2000000eff1f7230 */ /* 0x000fe40000004100 */
[----:B------:R-:W-:Y:S02]  /*1030*/  HADD2.F32 R13, -RZ, R13.H0_H0 ;  /* 0x2000000dff0d7230 */ /* 0x000fe40000004100 */
[--C-:B------:R-:W-:Y:S02]  /*1040*/  HADD2.F32 R24, -RZ, R15.reuse.H1_H1 ;  /* 0x3000000fff187230 */ /* 0x100fe40000004100 */
[----:B------:R-:W-:Y:S01]  /*1050*/  HADD2.F32 R14, -RZ, R15.H0_H0 ;  /* 0x2000000fff0e7230 */ /* 0x000fe20000004100 */
[----:B------:R-:W-:Y:S01]  /*1060*/  FFMA R8, R13, 0.125, R8 ;  /* 0x3e0000000d087823 */ /* 0x000fe20000000008 */
[----:B------:R-:W-:Y:S01]  /*1070*/  HADD2.F32 R28, -RZ, R28.H0_H0 ;  /* 0x2000001cff1c7230 */ /* 0x000fe20000004100 */
[----:B------:R-:W-:Y:S01]  /*1080*/  FFMA R11, R24, 0.125, R11 ;  /* 0x3e000000180b7823 */ /* 0x000fe2000000000b */
[----:B------:R-:W-:Y:S01]  /*1090*/  HADD2.F32 R5, -RZ, R5.H0_H0 ;  /* 0x20000005ff057230 */ /* 0x000fe20000004100 */
[----:B------:R-:W-:Y:S01]  /*10a0*/  FFMA R35, R14, 0.125, R35 ;  /* 0x3e0000000e237823 */ /* 0x000fe20000000023 */
[----:B------:R-:W-:Y:S01]  /*10b0*/  HADD2.F32 R15, -RZ, R2.H0_H0 ;  /* 0x20000002ff0f7230 */ /* 0x000fe20000004100 */
[----:B------:R-:W-:Y:S01]  /*10c0*/  FADD R9, R9, R28 ;  /* 0x0000001c09097221 */ /* 0x000fe20000000000 */
[----:B------:R-:W-:-:S03]  /*10d0*/  HADD2.F32 R25, -RZ, R25.H0_H0 ;  /* 0x20000019ff197230 */ /* 0x000fc60000004100 */
[----:B------:R-:W-:Y:S01]  /*10e0*/  FFMA R9, R12, 0.125, R9 ;  /* 0x3e0000000c097823 */ /* 0x000fe20000000009 */
[----:B------:R-:W-:Y:S01]  /*10f0*/  HADD2.F32 R29, -RZ, R29.H0_H0 ;  /* 0x2000001dff1d7230 */ /* 0x000fe20000004100 */
[----:B------:R-:W-:Y:S01]  /*1100*/  FFMA R32, R37, 0.125, R32 ;  /* 0x3e00000025207823 */ /* 0x000fe20000000020 */
[----:B------:R-:W-:Y:S01]  /*1110*/  FFMA R10, R31, 0.125, R10 ;  /* 0x3e0000001f0a7823 */ /* 0x000fe2000000000a */
[--C-:B--2---:R-:W-:Y:S02]  /*1120*/  HADD2.F32 R14, -RZ, R16.reuse.H1_H1 ;  /* 0x30000010ff0e7230 */ /* 0x104fe40000004100 */
[--C-:B------:R-:W-:Y:S02]  /*1130*/  HADD2.F32 R13, -RZ, R17.reuse.H1_H1 ;  /* 0x30000011ff0d7230 */ /* 0x100fe40000004100 */
[----:B------:R-:W-:Y:S02]  /*1140*/  HADD2.F32 R24, -RZ, R17.H0_H0 ;  /* 0x20000011ff187230 */ /* 0x000fe40000004100 */
[----:B------:R-:W-:-:S02]  /*1150*/  HADD2.F32 R16, -RZ, R16.H0_H0 ;  /* 0x20000010ff107230 */ /* 0x000fc40000004100 */
[----:B------:R-:W-:Y:S01]  /*1160*/  HADD2.F32 R17, -RZ, R0.H0_H0 ;  /* 0x20000000ff117230 */ /* 0x000fe20000004100 */
[----:B------:R-:W-:Y:S01]  /*1170*/  FADD R5, R24, R5 ;  /* 0x0000000518057221 */ /* 0x000fe20000000000 */
[--C-:B------:R-:W-:Y:S02]  /*1180*/  HADD2.F32 R2, -RZ, R19.reuse.H1_H1 ;  /* 0x30000013ff027230 */ /* 0x100fe40000004100 */
[----:B------:R-:W-:Y:S01]  /*1190*/  HADD2.F32 R19, -RZ, R19.H0_H0 ;  /* 0x20000013ff137230 */ /* 0x000fe20000004100 */
[----:B------:R-:W-:Y:S01]  /*11a0*/  FADD R0, R16, R17 ;  /* 0x0000001110007221 */ /* 0x000fe20000000000 */
[----:B------:R-:W-:Y:S02]  /*11b0*/  HADD2.F32 R24, -RZ, R3.H0_H0 ;  /* 0x20000003ff187230 */ /* 0x000fe40000004100 */
[----:B------:R-:W-:Y:S02]  /*11c0*/  HADD2.F32 R16, -RZ, R7.H0_H0 ;  /* 0x20000007ff107230 */ /* 0x000fe40000004100 */
[----:B------:R-:W-:-:S02]  /*11d0*/  HADD2.F32 R3, -RZ, R4.H0_H0 ;  /* 0x20000004ff037230 */ /* 0x000fc40000004100 */
[--C-:B------:R-:W-:Y:S01]  /*11e0*/  HADD2.F32 R12, -RZ, R18.reuse.H1_H1 ;  /* 0x30000012ff0c7230 */ /* 0x100fe20000004100 */
[----:B------:R-:W-:Y:S01]  /*11f0*/  FADD R19, R19, R24 ;  /* 0x0000001813137221 */ /* 0x000fe20000000000 */
[----:B------:R-:W-:Y:S01]  /*1200*/  HADD2.F32 R18, -RZ, R18.H0_H0 ;  /* 0x20000012ff127230 */ /* 0x000fe20000004100 */
[----:B------:R-:W-:Y:S01]  /*1210*/  FADD R13, R13, R16 ;  /* 0x000000100d0d7221 */ /* 0x000fe20000000000 */
[----:B------:R-:W-:Y:S01]  /*1220*/  FADD R24, R2, R3 ;  /* 0x0000000302187221 */ /* 0x000fe20000000000 */
[----:B------:R-:W-:Y:S01]  /*1230*/  FADD R14, R14, R15 ;  /* 0x0000000f0e0e7221 */ /* 0x000fe20000000000 */
[--C-:B---3--:R-:W-:Y:S02]  /*1240*/  HADD2.F32 R3, -RZ, R20.reuse.H0_H0 ;  /* 0x20000014ff037230 */ /* 0x108fe40000004100 */
[----:B------:R-:W-:Y:S02]  /*1250*/  HADD2.F32 R7, -RZ, R20.H1_H1 ;  /* 0x30000014ff077230 */ /* 0x000fe40000004100 */
[----:B------:R-:W-:-:S02]  /*1260*/  HADD2.F32 R2, -RZ, R21.H0_H0 ;  /* 0x20000015ff027230 */ /* 0x000fc40000004100 */
[----:B------:R-:W-:Y:S02]  /*1270*/  HADD2.F32 R4, -RZ, R21.H1_H1 ;  /* 0x30000015ff047230 */ /* 0x000fe40000004100 */
[--C-:B------:R-:W-:Y:S01]  /*1280*/  HADD2.F32 R16, -RZ, R23.reuse.H0_H0 ;  /* 0x20000017ff107230 */ /* 0x100fe20000004100 */
[----:B------:R-:W-:Y:S01]  /*1290*/  FADD R18, R18, R25 ;  /* 0x0000001912127221 */ /* 0x000fe20000000000 */
[--C-:B------:R-:W-:Y:S01]  /*12a0*/  HADD2.F32 R15, -RZ, R22.reuse.H0_H0 ;  /* 0x20000016ff0f7230 */ /* 0x100fe20000004100 */
[----:B------:R-:W-:Y:S01]  /*12b0*/  FADD R12, R12, R29 ;  /* 0x0000001d0c0c7221 */ /* 0x000fe20000000000 */
[----:B------:R-:W-:Y:S02]  /*12c0*/  HADD2.F32 R17, -RZ, R22.H1_H1 ;  /* 0x30000016ff117230 */ /* 0x000fe40000004100 */
[----:B------:R-:W-:Y:S01]  /*12d0*/  HADD2.F32 R23, -RZ, R23.H1_H1 ;  /* 0x30000017ff177230 */ /* 0x000fe20000004100 */
[----:B------:R-:W-:Y:S01]  /*12e0*/  FFMA R7, R7, 0.125, R14 ;  /* 0x3e00000007077823 */ /* 0x000fe2000000000e */
[----:B------:R-:W-:Y:S01]  /*12f0*/  FFMA R0, R3, 0.125, R0 ;  /* 0x3e00000003007823 */ /* 0x000fe20000000000 */
[----:B------:R-:W-:Y:S01]  /*1300*/  FFMA R13, R4, 0.125, R13 ;  /* 0x3e000000040d7823 */ /* 0x000fe2000000000d */
[----:B------:R-:W-:Y:S01]  /*1310*/  FFMA R5, R2, 0.125, R5 ;  /* 0x3e00000002057823 */ /* 0x000fe20000000005 */
[----:B------:R-:W-:Y:S01]  /*1320*/  FFMA R12, R17, 0.125, R12 ;  /* 0x3e000000110c7823 */ /* 0x000fe2000000000c */
[----:B------:R-:W-:Y:S01]  /*1330*/  FFMA R15, R15, 0.125, R18 ;  /* 0x3e0000000f0f7823 */ /* 0x000fe20000000012 */
[----:B------:R-:W-:Y:S01]  /*1340*/  FFMA R24, R23, 0.125, R24 ;  /* 0x3e00000017187823 */ /* 0x000fe20000000018 */
[----:B------:R-:W-:Y:S01]  /*1350*/  FFMA R16, R16, 0.125, R19 ;  /* 0x3e00000010107823 */ /* 0x000fe20000000013 */
[----:B------:R-:W-:Y:S01]  /*1360*/  FADD R0, R33, R0 ;  /* 0x0000000021007221 */ /* 0x000fe20000000000 */
[----:B------:R-:W-:Y:S01]  /*1370*/  FADD R7, R32, R7 ;  /* 0x0000000720077221 */ /* 0x000fe20000000000 */
[----:B------:R-:W-:Y:S01]  /*1380*/  FADD R5, R8, R5 ;  /* 0x0000000508057221 */ /* 0x000fe20000000000 */
[----:B------:R-:W-:Y:S01]  /*1390*/  FADD R6, R6, R13 ;  /* 0x0000000d06067221 */ /* 0x000fe20000000000 */
[----:B------:R-:W-:Y:S01]  /*13a0*/  FADD R10, R10, R15 ;  /* 0x0000000f0a0a7221 */ /* 0x000fe20000000000 */
[----:B------:R-:W-:Y:S01]  /*13b0*/  FADD R9, R9, R12 ;  /* 0x0000000c09097221 */ /* 0x000fe20000000000 */
[----:B------:R-:W-:Y:S01]  /*13c0*/  FADD R16, R35, R16 ;  /* 0x0000001023107221 */ /* 0x000fe20000000000 */
[----:B------:R-:W-:Y:S01]  /*13d0*/  FADD R11, R11, R24 ;  /* 0x000000180b0b7221 */ /* 0x000fe20000000000 */
[----:B------:R-:W-:-:S02]  /*13e0*/  F2FP.F16.F32.PACK_AB R4, R7, R0 ;  /* 0x000000000704723e */ /* 0x000fc400000000ff */
[----:B------:R-:W-:Y:S02]  /*13f0*/  F2FP.F16.F32.PACK_AB R5, R6, R5 ;  /* 0x000000050605723e */ /* 0x000fe400000000ff */
[----:B------:R-:W-:Y:S02]  /*1400*/  F2FP.F16.F32.PACK_AB R6, R9, R10 ;  /* 0x0000000a0906723e */ /* 0x000fe400000000ff */
[----:B------:R-:W-:Y:S01]  /*1410*/  F2FP.F16.F32.PACK_AB R7, R11, R16 ;  /* 0x000000100b07723e */ /* 0x000fe200000000ff */
[----:B------:R-:W-:Y:S06]  /*1420*/  @P4 EXIT ;  /* 0x000000000000494d */ /* 0x000fec0003800000 */
[----:B------:R-:W-:Y:S02]  /*1430*/  ULDC.64 UR4, c[0x0][0x118] ;  /* 0x0000460000047ab9 */ /* 0x000fe40000000a00 */
[----:B------:R-:W-:Y:S01]  /*1440*/  STG.E.128 [R26.64], R4 ;  /* 0x000000041a007986 */ /* 0x000fe2000c101d04 */
[----:B------:R-:W-:Y:S05]  /*1450*/  EXIT ;  /* 0x000000000000794d */ /* 0x000fea0003800000 */
.L_x_0:
[----:B------:R-:W-:-:S00]  /*1460*/  BRA `(.L_x_0) ;  /* 0xfffffff000007947 */ /* 0x000fc0000383ffff */
[----:B------:R-:W-:-:S00]  /*1470*/  NOP ;  /* 0x0000000000007918 */ /* 0x000fc00000000000 */
        /* <DEDUP_REMOVED lines=8> */
.L_x_1:
